//
// Generated by NVIDIA NVVM Compiler
//
// Compiler Build ID: CL-36424714
// Cuda compilation tools, release 13.0, V13.0.88
// Based on NVVM 20.0.0
//

.version 9.0
.target sm_100
.address_size 64

	// .globl	_Z9vecor_addPiS_S_i

.visible .entry _Z9vecor_addPiS_S_i(
	.param .u64 .ptr .align 1 _Z9vecor_addPiS_S_i_param_0,
	.param .u64 .ptr .align 1 _Z9vecor_addPiS_S_i_param_1,
	.param .u64 .ptr .align 1 _Z9vecor_addPiS_S_i_param_2,
	.param .u32 _Z9vecor_addPiS_S_i_param_3
)
{
	.reg .b32 	%r<5>;
	.reg .b64 	%rd<11>;

	ld.param.u64 	%rd1, [_Z9vecor_addPiS_S_i_param_0];
	ld.param.u64 	%rd2, [_Z9vecor_addPiS_S_i_param_1];
	ld.param.u64 	%rd3, [_Z9vecor_addPiS_S_i_param_2];
	cvta.to.global.u64 	%rd4, %rd3;
	cvta.to.global.u64 	%rd5, %rd2;
	cvta.to.global.u64 	%rd6, %rd1;
	mov.u32 	%r1, %tid.x;
	mul.wide.u32 	%rd7, %r1, 4;
	add.s64 	%rd8, %rd6, %rd7;
	ld.global.u32 	%r2, [%rd8];
	add.s64 	%rd9, %rd5, %rd7;
	ld.global.u32 	%r3, [%rd9];
	add.s32 	%r4, %r3, %r2;
	add.s64 	%rd10, %rd4, %rd7;
	st.global.u32 	[%rd10], %r4;
	ret;

}


// ===== COMPILED SASS (sm_100) =====

	.target	sm_100

	.elftype	@"ET_EXEC"


//--------------------- .note.nv.tkinfo           --------------------------
	.section	.note.nv.tkinfo,"",@"SHT_NOTE"
	.sectionflags	@"SHF_NOTE_NV_TKINFO"
	.tkinfo
        /*0018*/ 	.word	0x00000002
        /*0030*/ 	.string	""
        /*0030*/ 	.string	"ptxas"
        /*0030*/ 	.string	"Cuda compilation tools, release 13.0, V13.0.88"
        /*0030*/ 	.string	"Build cuda_13.0.r13.0/compiler.36424714_0"
        /*0030*/ 	.string	"-arch sm_100 -m 64 "



//--------------------- .note.nv.cuinfo           --------------------------
	.section	.note.nv.cuinfo,"",@"SHT_NOTE"
	.sectionflags	@"SHF_NOTE_NV_CUINFO"
        /*0018*/ 	.short	0x0002
        /*001a*/ 	.short	0x0064
        /*001c*/ 	.short	0x0082
	.zero		2


//--------------------- .nv.info                  --------------------------
	.section	.nv.info,"",@"SHT_CUDA_INFO"
	.align	4


	//----- nvinfo : EIATTR_REGCOUNT
	.align		4
        /*0000*/ 	.byte	0x04, 0x2f
        /*0002*/ 	.short	(.L_1 - .L_0)
	.align		4
.L_0:
        /*0004*/ 	.word	index@(_Z9vecor_addPiS_S_i)
        /*0008*/ 	.word	0x0000000c


	//----- nvinfo : EIATTR_FRAME_SIZE
	.align		4
.L_1:
        /*000c*/ 	.byte	0x04, 0x11
        /*000e*/ 	.short	(.L_3 - .L_2)
	.align		4
.L_2:
        /*0010*/ 	.word	index@(_Z9vecor_addPiS_S_i)
        /*0014*/ 	.word	0x00000000


	//----- nvinfo : EIATTR_MIN_STACK_SIZE
	.align		4
.L_3:
        /*0018*/ 	.byte	0x04, 0x12
        /*001a*/ 	.short	(.L_5 - .L_4)
	.align		4
.L_4:
        /*001c*/ 	.word	index@(_Z9vecor_addPiS_S_i)
        /*0020*/ 	.word	0x00000000
.L_5:


//--------------------- .nv.compat                --------------------------
	.section	.nv.compat,"",@"SHT_CUDA_COMPAT_INFO"
	.align	4
        /*0000*/ 	.byte	0x02, 0x09, 0x00, 0x00, 0x02, 0x02, 0x01, 0x00, 0x02, 0x05, 0x05, 0x00, 0x03, 0x07, 0x01, 0x01
        /*0010*/ 	.byte	0x02, 0x03, 0x00, 0x00, 0x02, 0x06, 0x01, 0x00, 0x04, 0x0b, 0x08, 0x00, 0x09, 0x00, 0x00, 0x00
        /*0020*/ 	.byte	0x00, 0x00, 0x00, 0x00


//--------------------- .nv.info._Z9vecor_addPiS_S_i --------------------------
	.section	.nv.info._Z9vecor_addPiS_S_i,"",@"SHT_CUDA_INFO"
	.sectionflags	@""
	.align	4


	//----- nvinfo : EIATTR_CUDA_API_VERSION
	.align		4
        /*0000*/ 	.byte	0x04, 0x37
        /*0002*/ 	.short	(.L_7 - .L_6)
.L_6:
        /*0004*/ 	.word	0x00000082


	//----- nvinfo : EIATTR_KPARAM_INFO
	.align		4
.L_7:
        /*0008*/ 	.byte	0x04, 0x17
        /*000a*/ 	.short	(.L_9 - .L_8)
.L_8:
        /*000c*/ 	.word	0x00000000
        /*0010*/ 	.short	0x0003
        /*0012*/ 	.short	0x0018
        /*0014*/ 	.byte	0x00, 0xf0, 0x11, 0x00


	//----- nvinfo : EIATTR_KPARAM_INFO
	.align		4
.L_9:
        /*0018*/ 	.byte	0x04, 0x17
        /*001a*/ 	.short	(.L_11 - .L_10)
.L_10:
        /*001c*/ 	.word	0x00000000
        /*0020*/ 	.short	0x0002
        /*0022*/ 	.short	0x0010
        /*0024*/ 	.byte	0x00, 0xf5, 0x21, 0x00


	//----- nvinfo : EIATTR_KPARAM_INFO
	.align		4
.L_11:
        /*0028*/ 	.byte	0x04, 0x17
        /*002a*/ 	.short	(.L_13 - .L_12)
.L_12:
        /*002c*/ 	.word	0x00000000
        /*0030*/ 	.short	0x0001
        /*0032*/ 	.short	0x0008
        /*0034*/ 	.byte	0x00, 0xf5, 0x21, 0x00


	//----- nvinfo : EIATTR_KPARAM_INFO
	.align		4
.L_13:
        /*0038*/ 	.byte	0x04, 0x17
        /*003a*/ 	.short	(.L_15 - .L_14)
.L_14:
        /*003c*/ 	.word	0x00000000
        /*0040*/ 	.short	0x0000
        /*0042*/ 	.short	0x0000
        /*0044*/ 	.byte	0x00, 0xf5, 0x21, 0x00


	//----- nvinfo : EIATTR_SPARSE_MMA_MASK
	.align		4
.L_15:
        /*0048*/ 	.byte	0x03, 0x50
        /*004a*/ 	.short	0x0000


	//----- nvinfo : EIATTR_MAXREG_COUNT
	.align		4
        /*004c*/ 	.byte	0x03, 0x1b
        /*004e*/ 	.short	0x00ff


	//----- nvinfo : EIATTR_MERCURY_ISA_VERSION
	.align		4
        /*0050*/ 	.byte	0x03, 0x5f
        /*0052*/ 	.short	0x0101


	//----- nvinfo : EIATTR_VRC_CTA_INIT_COUNT
	.align		4
        /*0054*/ 	.byte	0x02, 0x4a
	.zero		1
	.zero		1


	//----- nvinfo : EIATTR_EXIT_INSTR_OFFSETS
	.align		4
        /*0058*/ 	.byte	0x04, 0x1c
        /*005a*/ 	.short	(.L_17 - .L_16)


	//   ....[0]....
.L_16:
        /*005c*/ 	.word	0x000000d0


	//----- nvinfo : EIATTR_CBANK_PARAM_SIZE
	.align		4
.L_17:
        /*0060*/ 	.byte	0x03, 0x19
        /*0062*/ 	.short	0x001c


	//----- nvinfo : EIATTR_PARAM_CBANK
	.align		4
        /*0064*/ 	.byte	0x04, 0x0a
        /*0066*/ 	.short	(.L_19 - .L_18)
	.align		4
.L_18:
        /*0068*/ 	.word	index@(.nv.constant0._Z9vecor_addPiS_S_i)
        /*006c*/ 	.short	0x0380
        /*006e*/ 	.short	0x001c


	//----- nvinfo : EIATTR_SW_WAR
	.align		4
.L_19:
        /*0070*/ 	.byte	0x04, 0x36
        /*0072*/ 	.short	(.L_21 - .L_20)
.L_20:
        /*0074*/ 	.word	0x00000008
.L_21:


//--------------------- .nv.callgraph             --------------------------
	.section	.nv.callgraph,"",@"SHT_CUDA_CALLGRAPH"
	.align	4
	.sectionentsize	8
	.align		4
        /*0000*/ 	.word	0x00000000
	.align		4
        /*0004*/ 	.word	0xffffffff
	.align		4
        /*0008*/ 	.word	0x00000000
	.align		4
        /*000c*/ 	.word	0xfffffffe
	.align		4
        /*0010*/ 	.word	0x00000000
	.align		4
        /*0014*/ 	.word	0xfffffffd
	.align		4
        /*0018*/ 	.word	0x00000000
	.align		4
        /*001c*/ 	.word	0xfffffffc


//--------------------- .text._Z9vecor_addPiS_S_i --------------------------
	.section	.text._Z9vecor_addPiS_S_i,"ax",@progbits
	.align	128
        .global         _Z9vecor_addPiS_S_i
        .type           _Z9vecor_addPiS_S_i,@function
        .size           _Z9vecor_addPiS_S_i,(.L_x_1 - _Z9vecor_addPiS_S_i)
        .other          _Z9vecor_addPiS_S_i,@"STO_CUDA_ENTRY STV_DEFAULT"
_Z9vecor_addPiS_S_i:
.text._Z9vecor_addPiS_S_i:
[----:B------:R-:W-:Y:S01]  /*0000*/  LDC R1, c[0x0][0x37c] ;  /* 0x0000df00ff017b82 */ /* 0x000fe20000000800 */
[----:B------:R-:W0:Y:S07]  /*0010*/  S2R R9, SR_TID.X ;  /* 0x0000000000097919 */ /* 0x000e2e0000002100 */
[----:B------:R-:W0:Y:S01]  /*0020*/  LDC.64 R2, c[0x0][0x380] ;  /* 0x0000e000ff027b82 */ /* 0x000e220000000a00 */
[----:B------:R-:W1:Y:S07]  /*0030*/  LDCU.64 UR4, c[0x0][0x358] ;  /* 0x00006b00ff0477ac */ /* 0x000e6e0008000a00 */
[----:B------:R-:W2:Y:S08]  /*0040*/  LDC.64 R4, c[0x0][0x388] ;  /* 0x0000e200ff047b82 */ /* 0x000eb00000000a00 */
[----:B------:R-:W3:Y:S01]  /*0050*/  LDC.64 R6, c[0x0][0x390] ;  /* 0x0000e400ff067b82 */ /* 0x000ee20000000a00 */
[----:B0-----:R-:W-:-:S04]  /*0060*/  IMAD.WIDE.U32 R2, R9, 0x4, R2 ;  /* 0x0000000409027825 */ /* 0x001fc800078e0002 */
[C---:B--2---:R-:W-:Y:S02]  /*0070*/  IMAD.WIDE.U32 R4, R9.reuse, 0x4, R4 ;  /* 0x0000000409047825 */ /* 0x044fe400078e0004 */
[----:B-1----:R-:W2:Y:S04]  /*0080*/  LDG.E R2, desc[UR4][R2.64] ;  /* 0x0000000402027981 */ /* 0x002ea8000c1e1900 */
[----:B------:R-:W2:Y:S01]  /*0090*/  LDG.E R5, desc[UR4][R4.64] ;  /* 0x0000000404057981 */ /* 0x000ea2000c1e1900 */
[----:B---3--:R-:W-:Y:S01]  /*00a0*/  IMAD.WIDE.U32 R6, R9, 0x4, R6 ;  /* 0x0000000409067825 */ /* 0x008fe200078e0006 */
[----:B--2---:R-:W-:-:S05]  /*00b0*/  IADD3 R9, PT, PT, R2, R5, RZ ;  /* 0x0000000502097210 */ /* 0x004fca0007ffe0ff */
[----:B------:R-:W-:Y:S01]  /*00c0*/  STG.E desc[UR4][R6.64], R9 ;  /* 0x0000000906007986 */ /* 0x000fe2000c101904 */
[----:B------:R-:W-:Y:S05]  /*00d0*/  EXIT ;  /* 0x000000000000794d */ /* 0x000fea0003800000 */
.L_x_0:
[----:B------:R-:W-:-:S00]  /*00e0*/  BRA `(.L_x_0) ;  /* 0xfffffffc00fc7947 */ /* 0x000fc0000383ffff */
[----:B------:R-:W-:-:S00]  /*00f0*/  NOP ;  /* 0x0000000000007918 */ /* 0x000fc00000000000 */
        /* <DEDUP_REMOVED lines=8> */
.L_x_1:


//--------------------- .nv.shared.reserved.0     --------------------------
	.section	.nv.shared.reserved.0,"aw",@nobits
	.weak		__nv_reservedSMEM_offset_0_alias
	.size		__nv_reservedSMEM_offset_0_alias, 0, 64
	.other		__nv_reservedSMEM_offset_0_alias,@"STO_CUDA_RESERVED_SHARED STV_DEFAULT"
__nv_reservedSMEM_offset_0_alias:
	.zero		0
	.zero		64


//--------------------- .nv.constant0._Z9vecor_addPiS_S_i --------------------------
	.section	.nv.constant0._Z9vecor_addPiS_S_i,"a",@progbits
	.sectionflags	@""
	.align	4
.nv.constant0._Z9vecor_addPiS_S_i:
	.zero		924


//--------------------- SYMBOLS --------------------------

	.type		.nv.reservedSmem.offset0,@object
	.size		.nv.reservedSmem.offset0,0x4
